	.headerflags	@"EF_CUDA_TEXMODE_UNIFIED EF_CUDA_64BIT_ADDRESS EF_CUDA_ACCELERATORS EF_CUDA_SM90 EF_CUDA_VIRTUAL_SM(EF_CUDA_SM90)"
	.elftype	@"ET_EXEC"


//--------------------- .nv.info                  --------------------------
	.section	.nv.info,"",@"SHT_CUDA_INFO"
	.align	4


	//----- nvinfo : EIATTR_REGCOUNT
	.align		4
        /*0000*/ 	.byte	0x04, 0x2f
        /*0002*/ 	.short	(.L_1 - .L_0)
	.align		4
.L_0:
        /*0004*/ 	.word	index@(triton_per_fused_add_max_0)
        /*0008*/ 	.word	0x00000014


	//----- nvinfo : EIATTR_MIN_STACK_SIZE
	.align		4
.L_1:
        /*000c*/ 	.byte	0x04, 0x12
        /*000e*/ 	.short	(.L_3 - .L_2)
	.align		4
.L_2:
        /*0010*/ 	.word	index@(triton_per_fused_add_max_0)
        /*0014*/ 	.word	0x00000000


	//----- nvinfo : EIATTR_FRAME_SIZE
	.align		4
.L_3:
        /*0018*/ 	.byte	0x04, 0x11
        /*001a*/ 	.short	(.L_5 - .L_4)
	.align		4
.L_4:
        /*001c*/ 	.word	index@(triton_per_fused_add_max_0)
        /*0020*/ 	.word	0x00000000


	//----- nvinfo : EIATTR_MIN_STACK_SIZE
	.align		4
.L_5:
        /*0024*/ 	.byte	0x04, 0x12
        /*0026*/ 	.short	(.L_7 - .L_6)
	.align		4
.L_6:
        /*0028*/ 	.word	index@(triton_per_fused_add_max_0)
        /*002c*/ 	.word	0x00000000
.L_7:


//--------------------- .nv.info.triton_per_fused_add_max_0 --------------------------
	.section	.nv.info.triton_per_fused_add_max_0,"",@"SHT_CUDA_INFO"
	.sectionflags	@""
	.align	4


	//----- nvinfo : EIATTR_CUDA_API_VERSION
	.align		4
        /*0000*/ 	.byte	0x04, 0x37
        /*0002*/ 	.short	(.L_9 - .L_8)
.L_8:
        /*0004*/ 	.word	0x0000007c


	//----- nvinfo : EIATTR_KPARAM_INFO
	.align		4
.L_9:
        /*0008*/ 	.byte	0x04, 0x17
        /*000a*/ 	.short	(.L_11 - .L_10)
.L_10:
        /*000c*/ 	.word	0x00000000
        /*0010*/ 	.short	0x0006
        /*0012*/ 	.short	0x002c
        /*0014*/ 	.byte	0x00, 0xf0, 0x11, 0x00


	//----- nvinfo : EIATTR_KPARAM_INFO
	.align		4
.L_11:
        /*0018*/ 	.byte	0x04, 0x17
        /*001a*/ 	.short	(.L_13 - .L_12)
.L_12:
        /*001c*/ 	.word	0x00000000
        /*0020*/ 	.short	0x0005
        /*0022*/ 	.short	0x0028
        /*0024*/ 	.byte	0x00, 0xf0, 0x11, 0x00


	//----- nvinfo : EIATTR_KPARAM_INFO
	.align		4
.L_13:
        /*0028*/ 	.byte	0x04, 0x17
        /*002a*/ 	.short	(.L_15 - .L_14)
.L_14:
        /*002c*/ 	.word	0x00000000
        /*0030*/ 	.short	0x0004
        /*0032*/ 	.short	0x0020
        /*0034*/ 	.byte	0x00, 0xf4, 0x21, 0x00


	//----- nvinfo : EIATTR_KPARAM_INFO
	.align		4
.L_15:
        /*0038*/ 	.byte	0x04, 0x17
        /*003a*/ 	.short	(.L_17 - .L_16)
.L_16:
        /*003c*/ 	.word	0x00000000
        /*0040*/ 	.short	0x0003
        /*0042*/ 	.short	0x0018
        /*0044*/ 	.byte	0x00, 0xf4, 0x21, 0x00


	//----- nvinfo : EIATTR_KPARAM_INFO
	.align		4
.L_17:
        /*0048*/ 	.byte	0x04, 0x17
        /*004a*/ 	.short	(.L_19 - .L_18)
.L_18:
        /*004c*/ 	.word	0x00000000
        /*0050*/ 	.short	0x0002
        /*0052*/ 	.short	0x0010
        /*0054*/ 	.byte	0x00, 0xf4, 0x21, 0x00


	//----- nvinfo : EIATTR_KPARAM_INFO
	.align		4
.L_19:
        /*0058*/ 	.byte	0x04, 0x17
        /*005a*/ 	.short	(.L_21 - .L_20)
.L_20:
        /*005c*/ 	.word	0x00000000
        /*0060*/ 	.short	0x0001
        /*0062*/ 	.short	0x0008
        /*0064*/ 	.byte	0x00, 0xf4, 0x21, 0x00


	//----- nvinfo : EIATTR_KPARAM_INFO
	.align		4
.L_21:
        /*0068*/ 	.byte	0x04, 0x17
        /*006a*/ 	.short	(.L_23 - .L_22)
.L_22:
        /*006c*/ 	.word	0x00000000
        /*0070*/ 	.short	0x0000
        /*0072*/ 	.short	0x0000
        /*0074*/ 	.byte	0x00, 0xf4, 0x21, 0x00


	//----- nvinfo : EIATTR_SPARSE_MMA_MASK
	.align		4
.L_23:
        /*0078*/ 	.byte	0x03, 0x50
        /*007a*/ 	.short	0x0000


	//----- nvinfo : EIATTR_MAXREG_COUNT
	.align		4
        /*007c*/ 	.byte	0x03, 0x1b
        /*007e*/ 	.short	0x00ff


	//----- nvinfo : EIATTR_COOP_GROUP_MASK_REGIDS
	.align		4
        /*0080*/ 	.byte	0x04, 0x29
        /*0082*/ 	.short	(.L_25 - .L_24)


	//   ....[0]....
.L_24:
        /*0084*/ 	.word	0xffffffff


	//   ....[1]....
        /*0088*/ 	.word	0xffffffff


	//   ....[2]....
        /*008c*/ 	.word	0xffffffff


	//   ....[3]....
        /*0090*/ 	.word	0xffffffff


	//   ....[4]....
        /*0094*/ 	.word	0xffffffff


	//   ....[5]....
        /*0098*/ 	.word	0xffffffff


	//   ....[6]....
        /*009c*/ 	.word	0xffffffff


	//   ....[7]....
        /*00a0*/ 	.word	0xffffffff


	//   ....[8]....
        /*00a4*/ 	.word	0xffffffff


	//   ....[9]....
        /*00a8*/ 	.word	0xffffffff


	//   ....[10]....
        /*00ac*/ 	.word	0xffffffff


	//   ....[11]....
        /*00b0*/ 	.word	0xffffffff


	//   ....[12]....
        /*00b4*/ 	.word	0xffffffff


	//   ....[13]....
        /*00b8*/ 	.word	0xffffffff


	//   ....[14]....
        /*00bc*/ 	.word	0xffffffff


	//   ....[15]....
        /*00c0*/ 	.word	0xffffffff


	//   ....[16]....
        /*00c4*/ 	.word	0xffffffff


	//   ....[17]....
        /*00c8*/ 	.word	0xffffffff


	//----- nvinfo : EIATTR_COOP_GROUP_INSTR_OFFSETS
	.align		4
.L_25:
        /*00cc*/ 	.byte	0x04, 0x28
        /*00ce*/ 	.short	(.L_27 - .L_26)


	//   ....[0]....
.L_26:
        /*00d0*/ 	.word	0x000001b0


	//   ....[1]....
        /*00d4*/ 	.word	0x00000250


	//   ....[2]....
        /*00d8*/ 	.word	0x000002a0


	//   ....[3]....
        /*00dc*/ 	.word	0x000002b0


	//   ....[4]....
        /*00e0*/ 	.word	0x000002f0


	//   ....[5]....
        /*00e4*/ 	.word	0x00000380


	//   ....[6]....
        /*00e8*/ 	.word	0x000003b0


	//   ....[7]....
        /*00ec*/ 	.word	0x000003d0


	//   ....[8]....
        /*00f0*/ 	.word	0x00000480


	//   ....[9]....
        /*00f4*/ 	.word	0x000004b0


	//   ....[10]....
        /*00f8*/ 	.word	0x000004c0


	//   ....[11]....
        /*00fc*/ 	.word	0x000005e0


	//   ....[12]....
        /*0100*/ 	.word	0x00000600


	//   ....[13]....
        /*0104*/ 	.word	0x00000670


	//   ....[14]....
        /*0108*/ 	.word	0x000006c0


	//   ....[15]....
        /*010c*/ 	.word	0x000006f0


	//   ....[16]....
        /*0110*/ 	.word	0x00000860


	//   ....[17]....
        /*0114*/ 	.word	0x00000870


	//----- nvinfo : EIATTR_EXIT_INSTR_OFFSETS
	.align		4
.L_27:
        /*0118*/ 	.byte	0x04, 0x1c
        /*011a*/ 	.short	(.L_29 - .L_28)


	//   ....[0]....
.L_28:
        /*011c*/ 	.word	0x000009c0


	//   ....[1]....
        /*0120*/ 	.word	0x000009e0


	//----- nvinfo : EIATTR_REQNTID
	.align		4
.L_29:
        /*0124*/ 	.byte	0x04, 0x10
        /*0126*/ 	.short	(.L_31 - .L_30)
.L_30:
        /*0128*/ 	.word	0x00000040
        /*012c*/ 	.word	0x00000001
        /*0130*/ 	.word	0x00000001


	//----- nvinfo : EIATTR_CBANK_PARAM_SIZE
	.align		4
.L_31:
        /*0134*/ 	.byte	0x03, 0x19
        /*0136*/ 	.short	0x0030


	//----- nvinfo : EIATTR_PARAM_CBANK
	.align		4
        /*0138*/ 	.byte	0x04, 0x0a
        /*013a*/ 	.short	(.L_33 - .L_32)
	.align		4
.L_32:
        /*013c*/ 	.word	index@(.nv.constant0.triton_per_fused_add_max_0)
        /*0140*/ 	.short	0x0210
        /*0142*/ 	.short	0x0030


	//----- nvinfo : EIATTR_SW_WAR
	.align		4
.L_33:
        /*0144*/ 	.byte	0x04, 0x36
        /*0146*/ 	.short	(.L_35 - .L_34)
.L_34:
        /*0148*/ 	.word	0x00000008
.L_35:


//--------------------- .nv.callgraph             --------------------------
	.section	.nv.callgraph,"",@"SHT_CUDA_CALLGRAPH"
	.align	4
	.sectionentsize	8
	.align		4
        /*0000*/ 	.word	0x00000000
	.align		4
        /*0004*/ 	.word	0xffffffff
	.align		4
        /*0008*/ 	.word	0x00000000
	.align		4
        /*000c*/ 	.word	0xfffffffe
	.align		4
        /*0010*/ 	.word	0x00000000
	.align		4
        /*0014*/ 	.word	0xfffffffd
	.align		4
        /*0018*/ 	.word	0x00000000
	.align		4
        /*001c*/ 	.word	0xfffffffc


//--------------------- .text.triton_per_fused_add_max_0 --------------------------
	.section	.text.triton_per_fused_add_max_0,"ax",@progbits
	.sectionflags	@"SHF_BARRIERS=1"
	.align	128
        .global         triton_per_fused_add_max_0
        .type           triton_per_fused_add_max_0,@function
        .size           triton_per_fused_add_max_0,(.L_x_1 - triton_per_fused_add_max_0)
        .other          triton_per_fused_add_max_0,@"STO_CUDA_ENTRY STV_DEFAULT"
triton_per_fused_add_max_0:
.text.triton_per_fused_add_max_0:
[----:B------:R-:W0:Y:S02]  /*0000*/  LDC R1, c[0x0][0x28] ;  /* 0x00000a00ff017b82 */ /* 0x000e240000000800 */
[----:B------:R-:W1:Y:S01]  /*0010*/  S2R R0, SR_CTAID.X ;  /* 0x0000000000007919 */ /* 0x000e620000002500 */
[----:B------:R-:W2:Y:S01]  /*0020*/  LDC.64 R6, c[0x0][0x210] ;  /* 0x00008400ff067b82 */ /* 0x000ea20000000a00 */
[----:B------:R-:W-:Y:S01]  /*0030*/  ULDC.64 UR6, c[0x0][0x208] ;  /* 0x0000820000067ab9 */ /* 0x000fe20000000a00 */
[----:B------:R-:W3:Y:S06]  /*0040*/  S2R R14, SR_TID.X ;  /* 0x00000000000e7919 */ /* 0x000eec0000002100 */
[----:B------:R-:W4:Y:S08]  /*0050*/  LDC.64 R4, c[0x0][0x220] ;  /* 0x00008800ff047b82 */ /* 0x000f300000000a00 */
[----:B------:R-:W5:Y:S01]  /*0060*/  LDC.64 R2, c[0x0][0x218] ;  /* 0x00008600ff027b82 */ /* 0x000f620000000a00 */
[C---:B-1----:R-:W-:Y:S01]  /*0070*/  IMAD.HI R12, R0.reuse, 0x4325c53f, RZ ;  /* 0x4325c53f000c7827 */ /* 0x042fe200078e02ff */
[----:B------:R-:W-:-:S02]  /*0080*/  ISETP.GE.AND P0, PT, R0, 0x3d0, PT ;  /* 0x000003d00000780c */ /* 0x000fc40003f06270 */
[----:B---3--:R-:W-:Y:S02]  /*0090*/  LOP3.LUT R8, R14, 0x3f, RZ, 0xc0, !PT ;  /* 0x0000003f0e087812 */ /* 0x008fe400078ec0ff */
[----:B------:R-:W-:Y:S02]  /*00a0*/  SHF.R.U32.HI R13, RZ, 0x1f, R12 ;  /* 0x0000001fff0d7819 */ /* 0x000fe4000001160c */
[----:B------:R-:W-:Y:S01]  /*00b0*/  ISETP.LT.U32.AND P1, PT, R8, 0x3d, !P0 ;  /* 0x0000003d0800780c */ /* 0x000fe20004721070 */
[----:B-----5:R-:W3:Y:S01]  /*00c0*/  LDG.E R2, desc[UR6][R2.64] ;  /* 0x0000000602027981 */ /* 0x020ee2000c1e1900 */
[CC--:B------:R-:W-:Y:S02]  /*00d0*/  LEA.HI.SX32 R15, R12.reuse, R13.reuse, 0x1c ;  /* 0x0000000d0c0f7211 */ /* 0x0c0fe400078fe2ff */
[----:B------:R-:W-:Y:S02]  /*00e0*/  LEA.HI.SX32 R12, R12, R13, 0x1a ;  /* 0x0000000d0c0c7211 */ /* 0x000fe400078fd2ff */
[C---:B------:R-:W-:Y:S01]  /*00f0*/  LEA.HI R13, R15.reuse, R15, RZ, 0x2 ;  /* 0x0000000f0f0d7211 */ /* 0x040fe200078f10ff */
[----:B------:R-:W-:-:S04]  /*0100*/  IMAD R17, R15, -0x3d, R0 ;  /* 0xffffffc30f117824 */ /* 0x000fc800078e0200 */
[----:B------:R-:W-:-:S04]  /*0110*/  IMAD R17, R8, 0x3d, R17 ;  /* 0x0000003d08117824 */ /* 0x000fc800078e0211 */
[----:B------:R-:W-:Y:S01]  /*0120*/  IMAD R17, R12, 0xe89, R17 ;  /* 0x00000e890c117824 */ /* 0x000fe200078e0211 */
[----:B------:R-:W-:Y:S01]  /*0130*/  LOP3.LUT R12, R13, 0xfffffffc, RZ, 0xc0, !PT ;  /* 0xfffffffc0d0c7812 */ /* 0x000fe200078ec0ff */
[----:B------:R-:W-:Y:S02]  /*0140*/  IMAD.MOV.U32 R13, RZ, RZ, RZ ;  /* 0x000000ffff0d7224 */ /* 0x000fe400078e00ff */
[----:B--2---:R-:W-:-:S04]  /*0150*/  IMAD.WIDE R6, R17, 0x4, R6 ;  /* 0x0000000411067825 */ /* 0x004fc800078e0206 */
[----:B------:R-:W-:Y:S01]  /*0160*/  IMAD.IADD R15, R15, 0x1, -R12 ;  /* 0x000000010f0f7824 */ /* 0x000fe200078e0a0c */
[----:B------:R-:W2:Y:S01]  /*0170*/  @P1 LDG.E.EL R13, desc[UR6][R6.64] ;  /* 0x00000006060d1981 */ /* 0x000ea2000c2e1900 */
[----:B------:R-:W-:Y:S02]  /*0180*/  IMAD.MOV.U32 R12, RZ, RZ, RZ ;  /* 0x000000ffff0c7224 */ /* 0x000fe400078e00ff */
[----:B----4-:R-:W-:-:S05]  /*0190*/  IMAD.WIDE R4, R15, 0x4, R4 ;  /* 0x000000040f047825 */ /* 0x010fca00078e0204 */
[----:B------:R1:W4:Y:S04]  /*01a0*/  @!P0 LDG.E.EL R12, desc[UR6][R4.64] ;  /* 0x00000006040c8981 */ /* 0x000328000c2e1900 */
[----:B-1----:R-:W-:Y:S01]  /*01b0*/  SHFL.BFLY PT, R5, R8, 0x10, 0x1f ;  /* 0x0e001f0008057f89 */ /* 0x002fe200000e0000 */
[----:B------:R-:W1:Y:S01]  /*01c0*/  S2UR UR5, SR_CgaCtaId ;  /* 0x00000000000579c3 */ /* 0x000e620000008800 */
[C---:B------:R-:W-:Y:S01]  /*01d0*/  LOP3.LUT P5, RZ, R14.reuse, 0x1f, RZ, 0xc0, !PT ;  /* 0x0000001f0eff7812 */ /* 0x040fe200078ac0ff */
[----:B------:R-:W-:Y:S01]  /*01e0*/  UMOV UR4, 0x400 ;  /* 0x0000040000047882 */ /* 0x000fe20000000000 */
[----:B------:R-:W-:Y:S01]  /*01f0*/  ISETP.GE.AND P4, PT, R14, 0x2, PT ;  /* 0x000000020e00780c */ /* 0x000fe20003f86270 */
[----:B-1----:R-:W-:Y:S01]  /*0200*/  UPRMT UR4, UR5, 0x654, UR4 ;  /* 0x0000065405047896 */ /* 0x002fe20008000004 */
[----:B--2---:R-:W-:-:S05]  /*0210*/  SEL R13, R13, RZ, P1 ;  /* 0x000000ff0d0d7207 */ /* 0x004fca0000800000 */
[----:B---3--:R-:W-:-:S04]  /*0220*/  FADD R13, R13, R2 ;  /* 0x000000020d0d7221 */ /* 0x008fc80000000000 */
[----:B----4-:R-:W-:-:S05]  /*0230*/  FADD R12, R13, R12 ;  /* 0x0000000c0d0c7221 */ /* 0x010fca0000000000 */
[----:B------:R-:W-:-:S05]  /*0240*/  FSEL R13, R12, -INF , P1 ;  /* 0xff8000000c0d7808 */ /* 0x000fca0000800000 */
[----:B------:R-:W1:Y:S01]  /*0250*/  SHFL.BFLY PT, R12, R13, 0x10, 0x1f ;  /* 0x0e001f000d0c7f89 */ /* 0x000e6200000e0000 */
[C---:B------:R-:W-:Y:S02]  /*0260*/  FSETP.NAN.AND P1, PT, R13.reuse, R13, PT ;  /* 0x0000000d0d00720b */ /* 0x040fe40003f28000 */
[CC--:B-1----:R-:W-:Y:S02]  /*0270*/  FSETP.GT.AND P2, PT, R13.reuse, R12.reuse, PT ;  /* 0x0000000c0d00720b */ /* 0x0c2fe40003f44000 */
[----:B------:R-:W-:-:S04]  /*0280*/  FSEL R12, R13, R12, P1 ;  /* 0x0000000c0d0c7208 */ /* 0x000fc80000800000 */
[----:B------:R-:W-:-:S05]  /*0290*/  FSEL R12, R13, R12, P2 ;  /* 0x0000000c0d0c7208 */ /* 0x000fca0001000000 */
[----:B------:R-:W1:Y:S04]  /*02a0*/  SHFL.BFLY PT, R3, R12, 0x8, 0x1f ;  /* 0x0d001f000c037f89 */ /* 0x000e6800000e0000 */
[----:B------:R-:W2:Y:S01]  /*02b0*/  SHFL.BFLY PT, R2, R13, 0x10, 0x1f ;  /* 0x0e001f000d027f89 */ /* 0x000ea200000e0000 */
[C---:B------:R-:W-:Y:S02]  /*02c0*/  FSETP.NAN.AND P3, PT, R12.reuse, R12, PT ;  /* 0x0000000c0c00720b */ /* 0x040fe40003f68000 */
[----:B-1----:R-:W-:-:S13]  /*02d0*/  FSETP.GT.AND P2, PT, R12, R3, PT ;  /* 0x000000030c00720b */ /* 0x002fda0003f44000 */
[----:B------:R-:W-:-:S05]  /*02e0*/  @!P2 FSEL R12, R12, R3, P3 ;  /* 0x000000030c0ca208 */ /* 0x000fca0001800000 */
[----:B------:R-:W1:Y:S01]  /*02f0*/  SHFL.BFLY PT, R3, R12, 0x4, 0x1f ;  /* 0x0c801f000c037f89 */ /* 0x000e6200000e0000 */
[CC--:B--2---:R-:W-:Y:S02]  /*0300*/  FSETP.NAN.AND P2, PT, R2.reuse, R2.reuse, P1 ;  /* 0x000000020200720b */ /* 0x0c4fe40000f48000 */
[-C--:B------:R-:W-:Y:S02]  /*0310*/  FSETP.NUM.AND P1, PT, R2, R2.reuse, P1 ;  /* 0x000000020200720b */ /* 0x080fe40000f27000 */
[CC--:B------:R-:W-:Y:S02]  /*0320*/  FSETP.EQ.OR P2, PT, R13.reuse, R2.reuse, P2 ;  /* 0x000000020d00720b */ /* 0x0c0fe40001742400 */
[----:B------:R-:W-:Y:S02]  /*0330*/  FSETP.GT.OR P1, PT, R13, R2, P1 ;  /* 0x000000020d00720b */ /* 0x000fe40000f24400 */
[----:B------:R-:W-:-:S04]  /*0340*/  ISETP.LT.AND P2, PT, R8, R5, P2 ;  /* 0x000000050800720c */ /* 0x000fc80001741270 */
[----:B------:R-:W-:-:S04]  /*0350*/  PLOP3.LUT P1, PT, P1, P2, PT, 0xa8, 0x0 ;  /* 0x000000000000781c */ /* 0x000fc80000f25570 */
[----:B------:R-:W-:Y:S02]  /*0360*/  FSEL R2, R13, R2, P1 ;  /* 0x000000020d027208 */ /* 0x000fe40000800000 */
[----:B-1----:R-:W-:-:S03]  /*0370*/  FSETP.GT.AND P2, PT, R12, R3, PT ;  /* 0x000000030c00720b */ /* 0x002fc60003f44000 */
[----:B------:R-:W1:Y:S01]  /*0380*/  SHFL.BFLY PT, R7, R2, 0x8, 0x1f ;  /* 0x0d001f0002077f89 */ /* 0x000e6200000e0000 */
[----:B------:R-:W-:Y:S02]  /*0390*/  SEL R5, R8, R5, P1 ;  /* 0x0000000508057207 */ /* 0x000fe40000800000 */
[----:B------:R-:W-:-:S03]  /*03a0*/  FSETP.NAN.AND P1, PT, R12, R12, PT ;  /* 0x0000000c0c00720b */ /* 0x000fc60003f28000 */
[----:B------:R-:W2:Y:S04]  /*03b0*/  SHFL.BFLY PT, R4, R5, 0x8, 0x1f ;  /* 0x0d001f0005047f89 */ /* 0x000ea800000e0000 */
[----:B------:R-:W-:-:S05]  /*03c0*/  @!P2 FSEL R12, R12, R3, P1 ;  /* 0x000000030c0ca208 */ /* 0x000fca0000800000 */
[----:B------:R-:W3:Y:S01]  /*03d0*/  SHFL.BFLY PT, R3, R12, 0x2, 0x1f ;  /* 0x0c401f000c037f89 */ /* 0x000ee200000e0000 */
[----:B------:R-:W-:-:S04]  /*03e0*/  FSETP.NAN.AND P1, PT, R2, R2, PT ;  /* 0x000000020200720b */ /* 0x000fc80003f28000 */
[CC--:B-1----:R-:W-:Y:S02]  /*03f0*/  FSETP.NAN.AND P2, PT, R7.reuse, R7.reuse, P1 ;  /* 0x000000070700720b */ /* 0x0c2fe40000f48000 */
[-C--:B------:R-:W-:Y:S02]  /*0400*/  FSETP.NUM.AND P1, PT, R7, R7.reuse, P1 ;  /* 0x000000070700720b */ /* 0x080fe40000f27000 */
[CC--:B------:R-:W-:Y:S02]  /*0410*/  FSETP.EQ.OR P2, PT, R2.reuse, R7.reuse, P2 ;  /* 0x000000070200720b */ /* 0x0c0fe40001742400 */
[----:B------:R-:W-:Y:S02]  /*0420*/  FSETP.GT.OR P1, PT, R2, R7, P1 ;  /* 0x000000070200720b */ /* 0x000fe40000f24400 */
[----:B--2---:R-:W-:-:S04]  /*0430*/  ISETP.LT.AND P2, PT, R5, R4, P2 ;  /* 0x000000040500720c */ /* 0x004fc80001741270 */
[----:B------:R-:W-:Y:S02]  /*0440*/  PLOP3.LUT P1, PT, P1, P2, PT, 0xa8, 0x0 ;  /* 0x000000000000781c */ /* 0x000fe40000f25570 */
[----:B---3--:R-:W-:Y:S02]  /*0450*/  FSETP.GT.AND P2, PT, R12, R3, PT ;  /* 0x000000030c00720b */ /* 0x008fe40003f44000 */
[----:B------:R-:W-:Y:S02]  /*0460*/  FSEL R2, R2, R7, P1 ;  /* 0x0000000702027208 */ /* 0x000fe40000800000 */
[----:B------:R-:W-:-:S03]  /*0470*/  FSETP.NAN.AND P3, PT, R12, R12, PT ;  /* 0x0000000c0c00720b */ /* 0x000fc60003f68000 */
[----:B------:R-:W1:Y:S01]  /*0480*/  SHFL.BFLY PT, R7, R2, 0x4, 0x1f ;  /* 0x0c801f0002077f89 */ /* 0x000e6200000e0000 */
[----:B------:R-:W-:-:S05]  /*0490*/  SEL R4, R5, R4, P1 ;  /* 0x0000000405047207 */ /* 0x000fca0000800000 */
[----:B------:R-:W-:Y:S01]  /*04a0*/  @!P2 FSEL R12, R12, R3, P3 ;  /* 0x000000030c0ca208 */ /* 0x000fe20001800000 */
[----:B------:R-:W2:Y:S04]  /*04b0*/  SHFL.BFLY PT, R5, R4, 0x4, 0x1f ;  /* 0x0c801f0004057f89 */ /* 0x000ea800000e0000 */
[----:B------:R-:W3:Y:S01]  /*04c0*/  SHFL.BFLY PT, R3, R12, 0x1, 0x1f ;  /* 0x0c201f000c037f89 */ /* 0x000ee200000e0000 */
[----:B------:R-:W-:-:S04]  /*04d0*/  FSETP.NAN.AND P1, PT, R2, R2, PT ;  /* 0x000000020200720b */ /* 0x000fc80003f28000 */
[CC--:B-1----:R-:W-:Y:S02]  /*04e0*/  FSETP.NAN.AND P2, PT, R7.reuse, R7.reuse, P1 ;  /* 0x000000070700720b */ /* 0x0c2fe40000f48000 */
[-C--:B------:R-:W-:Y:S02]  /*04f0*/  FSETP.NUM.AND P1, PT, R7, R7.reuse, P1 ;  /* 0x000000070700720b */ /* 0x080fe40000f27000 */
[CC--:B------:R-:W-:Y:S02]  /*0500*/  FSETP.EQ.OR P2, PT, R2.reuse, R7.reuse, P2 ;  /* 0x000000070200720b */ /* 0x0c0fe40001742400 */
[----:B------:R-:W-:Y:S02]  /*0510*/  FSETP.GT.OR P1, PT, R2, R7, P1 ;  /* 0x000000070200720b */ /* 0x000fe40000f24400 */
[----:B--2---:R-:W-:Y:S02]  /*0520*/  ISETP.LT.AND P2, PT, R4, R5, P2 ;  /* 0x000000050400720c */ /* 0x004fe40001741270 */
[----:B---3--:R-:W-:-:S02]  /*0530*/  FSETP.GT.AND P3, PT, R12, R3, PT ;  /* 0x000000030c00720b */ /* 0x008fc40003f64000 */
[----:B------:R-:W-:Y:S02]  /*0540*/  PLOP3.LUT P1, PT, P1, P2, PT, 0xa8, 0x0 ;  /* 0x000000000000781c */ /* 0x000fe40000f25570 */
[----:B------:R-:W-:Y:S02]  /*0550*/  FSETP.NAN.AND P2, PT, R12, R12, PT ;  /* 0x0000000c0c00720b */ /* 0x000fe40003f48000 */
[----:B------:R-:W-:Y:S02]  /*0560*/  FSEL R7, R2, R7, P1 ;  /* 0x0000000702077208 */ /* 0x000fe40000800000 */
[----:B------:R-:W-:-:S05]  /*0570*/  SHF.R.U32.HI R2, RZ, 0x3, R14 ;  /* 0x00000003ff027819 */ /* 0x000fca000001160e */
[----:B------:R-:W-:Y:S02]  /*0580*/  @!P3 SEL R12, R12, R3, P2 ;  /* 0x000000030c0cb207 */ /* 0x000fe40001000000 */
[----:B------:R-:W-:-:S05]  /*0590*/  LOP3.LUT R3, R2, 0x4, RZ, 0xc0, !PT ;  /* 0x0000000402037812 */ /* 0x000fca00078ec0ff */
[----:B------:R-:W-:Y:S01]  /*05a0*/  @!P5 STS [R3+UR4], R12 ;  /* 0x0000000c0300d988 */ /* 0x000fe20008000804 */
[----:B------:R-:W-:Y:S01]  /*05b0*/  LEA R2, R14, UR4, 0x2 ;  /* 0x000000040e027c11 */ /* 0x000fe2000f8e10ff */
[----:B------:R-:W-:Y:S01]  /*05c0*/  BAR.SYNC.DEFER_BLOCKING 0x0 ;  /* 0x0000000000007b1d */ /* 0x000fe20000010000 */
[----:B------:R-:W-:-:S05]  /*05d0*/  SEL R4, R4, R5, P1 ;  /* 0x0000000504047207 */ /* 0x000fca0000800000 */
[----:B------:R-:W1:Y:S04]  /*05e0*/  SHFL.BFLY PT, R6, R7, 0x2, 0x1f ;  /* 0x0c401f0007067f89 */ /* 0x000e6800000e0000 */
[----:B------:R-:W-:Y:S04]  /*05f0*/  @!P4 LDS R10, [R2] ;  /* 0x00000000020ac984 */ /* 0x000fe80000000800 */
[----:B------:R-:W2:Y:S01]  /*0600*/  SHFL.BFLY PT, R13, R4, 0x2, 0x1f ;  /* 0x0c401f00040d7f89 */ /* 0x000ea200000e0000 */
[----:B------:R-:W-:-:S04]  /*0610*/  FSETP.NAN.AND P1, PT, R7, R7, PT ;  /* 0x000000070700720b */ /* 0x000fc80003f28000 */
[CC--:B-1----:R-:W-:Y:S02]  /*0620*/  FSETP.NAN.AND P2, PT, R6.reuse, R6.reuse, P1 ;  /* 0x000000060600720b */ /* 0x0c2fe40000f48000 */
[-C--:B------:R-:W-:Y:S02]  /*0630*/  FSETP.NUM.AND P1, PT, R6, R6.reuse, P1 ;  /* 0x000000060600720b */ /* 0x080fe40000f27000 */
[CC--:B------:R-:W-:Y:S02]  /*0640*/  FSETP.EQ.OR P2, PT, R7.reuse, R6.reuse, P2 ;  /* 0x000000060700720b */ /* 0x0c0fe40001742400 */
[----:B------:R-:W-:Y:S02]  /*0650*/  FSETP.GT.OR P1, PT, R7, R6, P1 ;  /* 0x000000060700720b */ /* 0x000fe40000f24400 */
[----:B--2---:R-:W-:Y:S01]  /*0660*/  ISETP.LT.AND P2, PT, R4, R13, P2 ;  /* 0x0000000d0400720c */ /* 0x004fe20001741270 */
[----:B------:R-:W1:Y:S03]  /*0670*/  SHFL.BFLY PT, R5, R10, 0x1, 0x1f ;  /* 0x0c201f000a057f89 */ /* 0x000e6600000e0000 */
[----:B------:R-:W-:-:S04]  /*0680*/  PLOP3.LUT P1, PT, P1, P2, PT, 0xa8, 0x0 ;  /* 0x000000000000781c */ /* 0x000fc80000f25570 */
[----:B------:R-:W-:Y:S02]  /*0690*/  SEL R13, R4, R13, P1 ;  /* 0x0000000d040d7207 */ /* 0x000fe40000800000 */
[----:B------:R-:W-:Y:S02]  /*06a0*/  FSEL R6, R7, R6, P1 ;  /* 0x0000000607067208 */ /* 0x000fe40000800000 */
[----:B------:R-:W-:-:S03]  /*06b0*/  LOP3.LUT R4, R14, 0x1, RZ, 0xc0, !PT ;  /* 0x000000010e047812 */ /* 0x000fc600078ec0ff */
[----:B------:R-:W2:Y:S01]  /*06c0*/  SHFL.BFLY PT, R7, R6, 0x1, 0x1f ;  /* 0x0c201f0006077f89 */ /* 0x000ea200000e0000 */
[----:B------:R-:W-:-:S04]  /*06d0*/  ISETP.NE.U32.AND P1, PT, R4, 0x1, PT ;  /* 0x000000010400780c */ /* 0x000fc80003f25070 */
[----:B------:R-:W-:Y:S01]  /*06e0*/  ISETP.LT.AND P1, PT, R14, 0x2, P1 ;  /* 0x000000020e00780c */ /* 0x000fe20000f21270 */
[----:B------:R-:W3:Y:S01]  /*06f0*/  SHFL.BFLY PT, R12, R13, 0x1, 0x1f ;  /* 0x0c201f000d0c7f89 */ /* 0x000ee200000e0000 */
[----:B-1----:R-:W-:-:S04]  /*0700*/  FSETP.GT.AND P6, PT, R10, R5, PT ;  /* 0x000000050a00720b */ /* 0x002fc80003fc4000 */
[C---:B------:R-:W-:Y:S02]  /*0710*/  SEL R5, R10.reuse, R5, P6 ;  /* 0x000000050a057207 */ /* 0x040fe40003000000 */
[----:B------:R-:W-:-:S04]  /*0720*/  FSETP.NAN.AND P6, PT, R10, R10, PT ;  /* 0x0000000a0a00720b */ /* 0x000fc80003fc8000 */
[----:B------:R-:W-:-:S05]  /*0730*/  SEL R5, R10, R5, P6 ;  /* 0x000000050a057207 */ /* 0x000fca0003000000 */
[----:B------:R-:W-:Y:S01]  /*0740*/  @P1 STS [R2], R5 ;  /* 0x0000000502001388 */ /* 0x000fe20000000800 */
[----:B------:R-:W-:Y:S01]  /*0750*/  BAR.SYNC.DEFER_BLOCKING 0x0 ;  /* 0x0000000000007b1d */ /* 0x000fe20000010000 */
[----:B------:R-:W-:-:S04]  /*0760*/  FSETP.NAN.AND P2, PT, R6, R6, PT ;  /* 0x000000060600720b */ /* 0x000fc80003f48000 */
[CC--:B--2---:R-:W-:Y:S02]  /*0770*/  FSETP.NAN.AND P3, PT, R7.reuse, R7.reuse, P2 ;  /* 0x000000070700720b */ /* 0x0c4fe40001768000 */
[-C--:B------:R-:W-:Y:S02]  /*0780*/  FSETP.NUM.AND P2, PT, R7, R7.reuse, P2 ;  /* 0x000000070700720b */ /* 0x080fe40001747000 */
[CC--:B------:R-:W-:Y:S02]  /*0790*/  FSETP.EQ.OR P3, PT, R6.reuse, R7.reuse, P3 ;  /* 0x000000070600720b */ /* 0x0c0fe40001f62400 */
[----:B------:R-:W-:Y:S02]  /*07a0*/  FSETP.GT.OR P2, PT, R6, R7, P2 ;  /* 0x000000070600720b */ /* 0x000fe40001744400 */
[----:B---3--:R-:W-:-:S04]  /*07b0*/  ISETP.LT.AND P3, PT, R13, R12, P3 ;  /* 0x0000000c0d00720c */ /* 0x008fc80001f61270 */
[----:B------:R-:W-:-:S04]  /*07c0*/  PLOP3.LUT P2, PT, P2, P3, PT, 0xa8, 0x0 ;  /* 0x000000000000781c */ /* 0x000fc80001747570 */
[----:B------:R-:W-:Y:S02]  /*07d0*/  SEL R12, R13, R12, P2 ;  /* 0x0000000c0d0c7207 */ /* 0x000fe40001000000 */
[----:B------:R-:W-:Y:S01]  /*07e0*/  LDS R13, [UR4] ;  /* 0x00000004ff0d7984 */ /* 0x000fe20008000800 */
[----:B------:R-:W-:Y:S01]  /*07f0*/  BAR.SYNC.DEFER_BLOCKING 0x0 ;  /* 0x0000000000007b1d */ /* 0x000fe20000010000 */
[----:B------:R-:W-:-:S05]  /*0800*/  SEL R10, R6, R7, P2 ;  /* 0x00000007060a7207 */ /* 0x000fca0001000000 */
[----:B------:R-:W-:Y:S04]  /*0810*/  @!P5 STS [R3+UR4], R10 ;  /* 0x0000000a0300d988 */ /* 0x000fe80008000804 */
[----:B------:R-:W-:Y:S01]  /*0820*/  @!P5 STS [R3+UR4+0x8], R12 ;  /* 0x0000080c0300d988 */ /* 0x000fe20008000804 */
[----:B------:R-:W-:Y:S06]  /*0830*/  BAR.SYNC.DEFER_BLOCKING 0x0 ;  /* 0x0000000000007b1d */ /* 0x000fec0000010000 */
[----:B------:R-:W1:Y:S04]  /*0840*/  @!P4 LDS R9, [R2] ;  /* 0x000000000209c984 */ /* 0x000e680000000800 */
[----:B------:R-:W2:Y:S04]  /*0850*/  @!P4 LDS R11, [R2+0x8] ;  /* 0x00000800020bc984 */ /* 0x000ea80000000800 */
[----:B-1----:R-:W1:Y:S04]  /*0860*/  SHFL.BFLY PT, R4, R9, 0x1, 0x1f ;  /* 0x0c201f0009047f89 */ /* 0x002e6800000e0000 */
[----:B--2---:R-:W2:Y:S01]  /*0870*/  SHFL.BFLY PT, R6, R11, 0x1, 0x1f ;  /* 0x0c201f000b067f89 */ /* 0x004ea200000e0000 */
[----:B------:R-:W-:-:S04]  /*0880*/  FSETP.NAN.AND P2, PT, R9, R9, PT ;  /* 0x000000090900720b */ /* 0x000fc80003f48000 */
[CC--:B-1----:R-:W-:Y:S02]  /*0890*/  FSETP.NAN.AND P3, PT, R4.reuse, R4.reuse, P2 ;  /* 0x000000040400720b */ /* 0x0c2fe40001768000 */
[-C--:B------:R-:W-:Y:S02]  /*08a0*/  FSETP.NUM.AND P2, PT, R4, R4.reuse, P2 ;  /* 0x000000040400720b */ /* 0x080fe40001747000 */
[CC--:B------:R-:W-:Y:S02]  /*08b0*/  FSETP.EQ.OR P3, PT, R9.reuse, R4.reuse, P3 ;  /* 0x000000040900720b */ /* 0x0c0fe40001f62400 */
[----:B------:R-:W-:Y:S02]  /*08c0*/  FSETP.GT.OR P2, PT, R9, R4, P2 ;  /* 0x000000040900720b */ /* 0x000fe40001744400 */
[----:B--2---:R-:W-:-:S04]  /*08d0*/  ISETP.LT.AND P3, PT, R11, R6, P3 ;  /* 0x000000060b00720c */ /* 0x004fc80001f61270 */
[----:B------:R-:W-:-:S04]  /*08e0*/  PLOP3.LUT P2, PT, P2, P3, PT, 0xa8, 0x0 ;  /* 0x000000000000781c */ /* 0x000fc80001747570 */
[----:B------:R-:W-:Y:S02]  /*08f0*/  SEL R15, R9, R4, P2 ;  /* 0x00000004090f7207 */ /* 0x000fe40001000000 */
[----:B------:R-:W-:Y:S02]  /*0900*/  SEL R3, R11, R6, P2 ;  /* 0x000000060b037207 */ /* 0x000fe40001000000 */
[----:B------:R-:W1:Y:S01]  /*0910*/  LDC.64 R6, c[0x0][0x228] ;  /* 0x00008a00ff067b82 */ /* 0x000e620000000a00 */
[----:B------:R-:W-:Y:S04]  /*0920*/  @P1 STS [R2], R15 ;  /* 0x0000000f02001388 */ /* 0x000fe80000000800 */
[----:B------:R-:W-:Y:S03]  /*0930*/  @P1 STS [R2+0x8], R3 ;  /* 0x0000080302001388 */ /* 0x000fe60000000800 */
[----:B------:R-:W2:Y:S08]  /*0940*/  LDC.64 R10, c[0x0][0x230] ;  /* 0x00008c00ff0a7b82 */ /* 0x000eb00000000a00 */
[----:B------:R-:W-:Y:S06]  /*0950*/  BAR.SYNC.DEFER_BLOCKING 0x0 ;  /* 0x0000000000007b1d */ /* 0x000fec0000010000 */
[----:B------:R-:W3:Y:S01]  /*0960*/  LDS R4, [UR4+0x8] ;  /* 0x00000804ff047984 */ /* 0x000ee20008000800 */
[----:B------:R-:W-:Y:S01]  /*0970*/  ISETP.EQ.AND P0, PT, R8, RZ, !P0 ;  /* 0x000000ff0800720c */ /* 0x000fe20004702270 */
[----:B-1----:R-:W-:-:S04]  /*0980*/  IMAD.WIDE R6, R0, 0x4, R6 ;  /* 0x0000000400067825 */ /* 0x002fc800078e0206 */
[----:B--2---:R-:W-:-:S08]  /*0990*/  IMAD.WIDE R8, R0, 0x8, R10 ;  /* 0x0000000800087825 */ /* 0x004fd000078e020a */
[----:B------:R1:W-:Y:S01]  /*09a0*/  @P0 STG.E desc[UR6][R6.64], R13 ;  /* 0x0000000d06000986 */ /* 0x0003e2000c101906 */
[----:B---3--:R-:W-:Y:S01]  /*09b0*/  SHF.R.S32.HI R5, RZ, 0x1f, R4 ;  /* 0x0000001fff057819 */ /* 0x008fe20000011404 */
[----:B-1----:R-:W-:Y:S06]  /*09c0*/  @!P0 EXIT ;  /* 0x000000000000894d */ /* 0x002fec0003800000 */
[----:B------:R-:W-:Y:S01]  /*09d0*/  STG.E.64 desc[UR6][R8.64], R4 ;  /* 0x0000000408007986 */ /* 0x000fe2000c101b06 */
[----:B------:R-:W-:Y:S05]  /*09e0*/  EXIT ;  /* 0x000000000000794d */ /* 0x000fea0003800000 */
.L_x_0:
[----:B------:R-:W-:-:S00]  /*09f0*/  BRA `(.L_x_0) ;  /* 0xfffffffc00fc7947 */ /* 0x000fc0000383ffff */
[----:B------:R-:W-:-:S00]  /*0a00*/  NOP ;  /* 0x0000000000007918 */ /* 0x000fc00000000000 */
[----:B------:R-:W-:-:S00]  /*0a10*/  NOP ;  /* 0x0000000000007918 */ /* 0x000fc00000000000 */
[----:B------:R-:W-:-:S00]  /*0a20*/  NOP ;  /* 0x0000000000007918 */ /* 0x000fc00000000000 */
[----:B------:R-:W-:-:S00]  /*0a30*/  NOP ;  /* 0x0000000000007918 */ /* 0x000fc00000000000 */
[----:B------:R-:W-:-:S00]  /*0a40*/  NOP ;  /* 0x0000000000007918 */ /* 0x000fc00000000000 */
[----:B------:R-:W-:-:S00]  /*0a50*/  NOP ;  /* 0x0000000000007918 */ /* 0x000fc00000000000 */
[----:B------:R-:W-:-:S00]  /*0a60*/  NOP ;  /* 0x0000000000007918 */ /* 0x000fc00000000000 */
[----:B------:R-:W-:-:S00]  /*0a70*/  NOP ;  /* 0x0000000000007918 */ /* 0x000fc00000000000 */
.L_x_1:


//--------------------- .nv.shared.triton_per_fused_add_max_0 --------------------------
	.section	.nv.shared.triton_per_fused_add_max_0,"aw",@nobits
	.sectionflags	@""
	.align	16
	.zero		1024


//--------------------- .nv.constant0.triton_per_fused_add_max_0 --------------------------
	.section	.nv.constant0.triton_per_fused_add_max_0,"a",@progbits
	.sectionflags	@""
	.align	4
.nv.constant0.triton_per_fused_add_max_0:
	.zero		576
